//
// Generated by NVIDIA NVVM Compiler
//
// Compiler Build ID: CL-36424714
// Cuda compilation tools, release 13.0, V13.0.88
// Based on NVVM 20.0.0
//

.version 9.0
.target sm_100
.address_size 64

	// .globl	_Z25evaluate_control_sequencePfS_PPS_S1_

.visible .entry _Z25evaluate_control_sequencePfS_PPS_S1_(
	.param .u64 .ptr .align 1 _Z25evaluate_control_sequencePfS_PPS_S1__param_0,
	.param .u64 .ptr .align 1 _Z25evaluate_control_sequencePfS_PPS_S1__param_1,
	.param .u64 .ptr .align 1 _Z25evaluate_control_sequencePfS_PPS_S1__param_2,
	.param .u64 .ptr .align 1 _Z25evaluate_control_sequencePfS_PPS_S1__param_3
)
{
	.reg .pred 	%p<3>;
	.reg .b32 	%r<9>;
	.reg .b32 	%f<76>;
	.reg .b64 	%rd<34>;
	.reg .b64 	%fd<19>;

	ld.param.u64 	%rd7, [_Z25evaluate_control_sequencePfS_PPS_S1__param_0];
	ld.param.u64 	%rd8, [_Z25evaluate_control_sequencePfS_PPS_S1__param_1];
	ld.param.u64 	%rd9, [_Z25evaluate_control_sequencePfS_PPS_S1__param_2];
	ld.param.u64 	%rd10, [_Z25evaluate_control_sequencePfS_PPS_S1__param_3];
	mov.u32 	%r4, %ctaid.x;
	mov.u32 	%r5, %ntid.x;
	mov.u32 	%r6, %tid.x;
	mad.lo.s32 	%r1, %r4, %r5, %r6;
	setp.gt.s32 	%p1, %r1, 10;
	@%p1 bra 	$L__BB0_4;
	cvta.to.global.u64 	%rd11, %rd9;
	cvta.to.global.u64 	%rd12, %rd10;
	cvta.to.global.u64 	%rd13, %rd8;
	ld.global.f32 	%f74, [%rd13];
	ld.global.f32 	%f73, [%rd13+4];
	ld.global.f32 	%f72, [%rd13+8];
	ld.global.f32 	%f71, [%rd13+12];
	mul.wide.s32 	%rd14, %r1, 8;
	add.s64 	%rd15, %rd11, %rd14;
	ld.global.u64 	%rd16, [%rd15];
	cvta.to.global.u64 	%rd17, %rd16;
	add.s64 	%rd18, %rd12, %rd14;
	ld.global.u64 	%rd19, [%rd18];
	cvta.to.global.u64 	%rd20, %rd19;
	add.s64 	%rd33, %rd20, 8;
	add.s64 	%rd32, %rd17, 8;
	mov.f32 	%f75, 0f00000000;
	mov.b32 	%r8, 0;
$L__BB0_2:
	ld.global.u64 	%rd21, [%rd32+-8];
	cvta.to.global.u64 	%rd22, %rd21;
	fma.rn.f32 	%f16, %f73, 0f3FB33333, %f74;
	sub.f32 	%f17, %f74, %f72;
	add.f32 	%f18, %f16, %f17;
	sub.f32 	%f19, %f73, %f71;
	fma.rn.f32 	%f20, %f19, 0f3FB33333, %f18;
	ld.global.f32 	%f21, [%rd22];
	sub.f32 	%f22, %f20, %f21;
	sub.f32 	%f23, %f72, %f74;
	sub.f32 	%f24, %f71, %f73;
	fma.rn.f32 	%f25, %f24, 0f3FB33333, %f23;
	ld.global.f32 	%f26, [%rd22+4];
	sub.f32 	%f27, %f25, %f26;
	fma.rn.f32 	%f28, %f73, 0f3DCCCCCD, %f74;
	mul.f32 	%f29, %f22, 0f3DCCCCCD;
	sub.f32 	%f30, %f73, %f29;
	fma.rn.f32 	%f31, %f71, 0f3DCCCCCD, %f72;
	mul.f32 	%f32, %f27, 0f3DCCCCCD;
	sub.f32 	%f33, %f71, %f32;
	add.f32 	%f34, %f28, 0fBF800000;
	mul.f32 	%f35, %f34, %f34;
	cvt.f64.f32 	%fd1, %f35;
	mul.f32 	%f36, %f30, %f30;
	cvt.f64.f32 	%fd2, %f36;
	fma.rn.f64 	%fd3, %fd2, 0d3FB999999999999A, %fd1;
	add.f32 	%f37, %f31, 0fC0400000;
	mul.f32 	%f38, %f37, %f37;
	cvt.f64.f32 	%fd4, %f38;
	add.f64 	%fd5, %fd3, %fd4;
	mul.f32 	%f39, %f33, %f33;
	cvt.f64.f32 	%fd6, %f39;
	fma.rn.f64 	%fd7, %fd6, 0d3FB999999999999A, %fd5;
	cvt.f64.f32 	%fd8, %f75;
	add.f64 	%fd9, %fd7, %fd8;
	cvt.rn.f32.f64 	%f40, %fd9;
	ld.global.u64 	%rd23, [%rd33+-8];
	cvta.to.global.u64 	%rd24, %rd23;
	ld.global.f32 	%f41, [%rd24];
	ld.global.f32 	%f42, [%rd24+4];
	mul.f32 	%f43, %f26, %f42;
	fma.rn.f32 	%f44, %f21, %f41, %f43;
	add.f32 	%f45, %f44, %f40;
	ld.global.u64 	%rd25, [%rd32];
	cvta.to.global.u64 	%rd26, %rd25;
	fma.rn.f32 	%f46, %f30, 0f3FB33333, %f28;
	sub.f32 	%f47, %f28, %f31;
	add.f32 	%f48, %f46, %f47;
	sub.f32 	%f49, %f30, %f33;
	fma.rn.f32 	%f50, %f49, 0f3FB33333, %f48;
	ld.global.f32 	%f51, [%rd26];
	sub.f32 	%f52, %f50, %f51;
	sub.f32 	%f53, %f31, %f28;
	sub.f32 	%f54, %f33, %f30;
	fma.rn.f32 	%f55, %f54, 0f3FB33333, %f53;
	ld.global.f32 	%f56, [%rd26+4];
	sub.f32 	%f57, %f55, %f56;
	fma.rn.f32 	%f74, %f30, 0f3DCCCCCD, %f28;
	mul.f32 	%f58, %f52, 0f3DCCCCCD;
	sub.f32 	%f73, %f30, %f58;
	fma.rn.f32 	%f72, %f33, 0f3DCCCCCD, %f31;
	mul.f32 	%f59, %f57, 0f3DCCCCCD;
	sub.f32 	%f71, %f33, %f59;
	add.f32 	%f60, %f74, 0fBF800000;
	mul.f32 	%f61, %f60, %f60;
	cvt.f64.f32 	%fd10, %f61;
	mul.f32 	%f62, %f73, %f73;
	cvt.f64.f32 	%fd11, %f62;
	fma.rn.f64 	%fd12, %fd11, 0d3FB999999999999A, %fd10;
	add.f32 	%f63, %f72, 0fC0400000;
	mul.f32 	%f64, %f63, %f63;
	cvt.f64.f32 	%fd13, %f64;
	add.f64 	%fd14, %fd12, %fd13;
	mul.f32 	%f65, %f71, %f71;
	cvt.f64.f32 	%fd15, %f65;
	fma.rn.f64 	%fd16, %fd15, 0d3FB999999999999A, %fd14;
	cvt.f64.f32 	%fd17, %f45;
	add.f64 	%fd18, %fd16, %fd17;
	cvt.rn.f32.f64 	%f66, %fd18;
	ld.global.u64 	%rd27, [%rd33];
	cvta.to.global.u64 	%rd28, %rd27;
	ld.global.f32 	%f67, [%rd28];
	ld.global.f32 	%f68, [%rd28+4];
	mul.f32 	%f69, %f56, %f68;
	fma.rn.f32 	%f70, %f51, %f67, %f69;
	add.f32 	%f75, %f70, %f66;
	add.s32 	%r8, %r8, 2;
	add.s64 	%rd33, %rd33, 16;
	add.s64 	%rd32, %rd32, 16;
	setp.ne.s32 	%p2, %r8, 40;
	@%p2 bra 	$L__BB0_2;
	cvta.to.global.u64 	%rd29, %rd7;
	mul.wide.s32 	%rd30, %r1, 4;
	add.s64 	%rd31, %rd29, %rd30;
	st.global.f32 	[%rd31], %f75;
$L__BB0_4:
	ret;

}


// ===== COMPILED SASS (sm_100) =====

	.target	sm_100

	.elftype	@"ET_EXEC"


//--------------------- .note.nv.tkinfo           --------------------------
	.section	.note.nv.tkinfo,"",@"SHT_NOTE"
	.sectionflags	@"SHF_NOTE_NV_TKINFO"
	.tkinfo
        /*0018*/ 	.word	0x00000002
        /*0030*/ 	.string	""
        /*0030*/ 	.string	"ptxas"
        /*0030*/ 	.string	"Cuda compilation tools, release 13.0, V13.0.88"
        /*0030*/ 	.string	"Build cuda_13.0.r13.0/compiler.36424714_0"
        /*0030*/ 	.string	"-arch sm_100 -m 64 "



//--------------------- .note.nv.cuinfo           --------------------------
	.section	.note.nv.cuinfo,"",@"SHT_NOTE"
	.sectionflags	@"SHF_NOTE_NV_CUINFO"
        /*0018*/ 	.short	0x0002
        /*001a*/ 	.short	0x0064
        /*001c*/ 	.short	0x0082
	.zero		2


//--------------------- .nv.info                  --------------------------
	.section	.nv.info,"",@"SHT_CUDA_INFO"
	.align	4


	//----- nvinfo : EIATTR_REGCOUNT
	.align		4
        /*0000*/ 	.byte	0x04, 0x2f
        /*0002*/ 	.short	(.L_1 - .L_0)
	.align		4
.L_0:
        /*0004*/ 	.word	index@(_Z25evaluate_control_sequencePfS_PPS_S1_)
        /*0008*/ 	.word	0x00000020


	//----- nvinfo : EIATTR_FRAME_SIZE
	.align		4
.L_1:
        /*000c*/ 	.byte	0x04, 0x11
        /*000e*/ 	.short	(.L_3 - .L_2)
	.align		4
.L_2:
        /*0010*/ 	.word	index@(_Z25evaluate_control_sequencePfS_PPS_S1_)
        /*0014*/ 	.word	0x00000000


	//----- nvinfo : EIATTR_MIN_STACK_SIZE
	.align		4
.L_3:
        /*0018*/ 	.byte	0x04, 0x12
        /*001a*/ 	.short	(.L_5 - .L_4)
	.align		4
.L_4:
        /*001c*/ 	.word	index@(_Z25evaluate_control_sequencePfS_PPS_S1_)
        /*0020*/ 	.word	0x00000000
.L_5:


//--------------------- .nv.compat                --------------------------
	.section	.nv.compat,"",@"SHT_CUDA_COMPAT_INFO"
	.align	4
        /*0000*/ 	.byte	0x02, 0x09, 0x00, 0x00, 0x02, 0x02, 0x01, 0x00, 0x02, 0x05, 0x05, 0x00, 0x03, 0x07, 0x01, 0x01
        /*0010*/ 	.byte	0x02, 0x03, 0x00, 0x00, 0x02, 0x06, 0x01, 0x00, 0x04, 0x0b, 0x08, 0x00, 0x01, 0x00, 0x00, 0x00
        /*0020*/ 	.byte	0x00, 0x00, 0x00, 0x00


//--------------------- .nv.info._Z25evaluate_control_sequencePfS_PPS_S1_ --------------------------
	.section	.nv.info._Z25evaluate_control_sequencePfS_PPS_S1_,"",@"SHT_CUDA_INFO"
	.sectionflags	@""
	.align	4


	//----- nvinfo : EIATTR_CUDA_API_VERSION
	.align		4
        /*0000*/ 	.byte	0x04, 0x37
        /*0002*/ 	.short	(.L_7 - .L_6)
.L_6:
        /*0004*/ 	.word	0x00000082


	//----- nvinfo : EIATTR_KPARAM_INFO
	.align		4
.L_7:
        /*0008*/ 	.byte	0x04, 0x17
        /*000a*/ 	.short	(.L_9 - .L_8)
.L_8:
        /*000c*/ 	.word	0x00000000
        /*0010*/ 	.short	0x0003
        /*0012*/ 	.short	0x0018
        /*0014*/ 	.byte	0x00, 0xf5, 0x21, 0x00


	//----- nvinfo : EIATTR_KPARAM_INFO
	.align		4
.L_9:
        /*0018*/ 	.byte	0x04, 0x17
        /*001a*/ 	.short	(.L_11 - .L_10)
.L_10:
        /*001c*/ 	.word	0x00000000
        /*0020*/ 	.short	0x0002
        /*0022*/ 	.short	0x0010
        /*0024*/ 	.byte	0x00, 0xf5, 0x21, 0x00


	//----- nvinfo : EIATTR_KPARAM_INFO
	.align		4
.L_11:
        /*0028*/ 	.byte	0x04, 0x17
        /*002a*/ 	.short	(.L_13 - .L_12)
.L_12:
        /*002c*/ 	.word	0x00000000
        /*0030*/ 	.short	0x0001
        /*0032*/ 	.short	0x0008
        /*0034*/ 	.byte	0x00, 0xf5, 0x21, 0x00


	//----- nvinfo : EIATTR_KPARAM_INFO
	.align		4
.L_13:
        /*0038*/ 	.byte	0x04, 0x17
        /*003a*/ 	.short	(.L_15 - .L_14)
.L_14:
        /*003c*/ 	.word	0x00000000
        /*0040*/ 	.short	0x0000
        /*0042*/ 	.short	0x0000
        /*0044*/ 	.byte	0x00, 0xf5, 0x21, 0x00


	//----- nvinfo : EIATTR_SPARSE_MMA_MASK
	.align		4
.L_15:
        /*0048*/ 	.byte	0x03, 0x50
        /*004a*/ 	.short	0x0000


	//----- nvinfo : EIATTR_MAXREG_COUNT
	.align		4
        /*004c*/ 	.byte	0x03, 0x1b
        /*004e*/ 	.short	0x00ff


	//----- nvinfo : EIATTR_MERCURY_ISA_VERSION
	.align		4
        /*0050*/ 	.byte	0x03, 0x5f
        /*0052*/ 	.short	0x0101


	//----- nvinfo : EIATTR_VRC_CTA_INIT_COUNT
	.align		4
        /*0054*/ 	.byte	0x02, 0x4a
	.zero		1
	.zero		1


	//----- nvinfo : EIATTR_EXIT_INSTR_OFFSETS
	.align		4
        /*0058*/ 	.byte	0x04, 0x1c
        /*005a*/ 	.short	(.L_17 - .L_16)


	//   ....[0]....
.L_16:
        /*005c*/ 	.word	0x00000060


	//   ....[1]....
        /*0060*/ 	.word	0x00000730


	//----- nvinfo : EIATTR_CBANK_PARAM_SIZE
	.align		4
.L_17:
        /*0064*/ 	.byte	0x03, 0x19
        /*0066*/ 	.short	0x0020


	//----- nvinfo : EIATTR_PARAM_CBANK
	.align		4
        /*0068*/ 	.byte	0x04, 0x0a
        /*006a*/ 	.short	(.L_19 - .L_18)
	.align		4
.L_18:
        /*006c*/ 	.word	index@(.nv.constant0._Z25evaluate_control_sequencePfS_PPS_S1_)
        /*0070*/ 	.short	0x0380
        /*0072*/ 	.short	0x0020


	//----- nvinfo : EIATTR_SW_WAR
	.align		4
.L_19:
        /*0074*/ 	.byte	0x04, 0x36
        /*0076*/ 	.short	(.L_21 - .L_20)
.L_20:
        /*0078*/ 	.word	0x00000008
.L_21:


//--------------------- .nv.callgraph             --------------------------
	.section	.nv.callgraph,"",@"SHT_CUDA_CALLGRAPH"
	.align	4
	.sectionentsize	8
	.align		4
        /*0000*/ 	.word	0x00000000
	.align		4
        /*0004*/ 	.word	0xffffffff
	.align		4
        /*0008*/ 	.word	0x00000000
	.align		4
        /*000c*/ 	.word	0xfffffffe
	.align		4
        /*0010*/ 	.word	0x00000000
	.align		4
        /*0014*/ 	.word	0xfffffffd
	.align		4
        /*0018*/ 	.word	0x00000000
	.align		4
        /*001c*/ 	.word	0xfffffffc


//--------------------- .text._Z25evaluate_control_sequencePfS_PPS_S1_ --------------------------
	.section	.text._Z25evaluate_control_sequencePfS_PPS_S1_,"ax",@progbits
	.align	128
        .global         _Z25evaluate_control_sequencePfS_PPS_S1_
        .type           _Z25evaluate_control_sequencePfS_PPS_S1_,@function
        .size           _Z25evaluate_control_sequencePfS_PPS_S1_,(.L_x_2 - _Z25evaluate_control_sequencePfS_PPS_S1_)
        .other          _Z25evaluate_control_sequencePfS_PPS_S1_,@"STO_CUDA_ENTRY STV_DEFAULT"
_Z25evaluate_control_sequencePfS_PPS_S1_:
.text._Z25evaluate_control_sequencePfS_PPS_S1_:
[----:B------:R-:W-:Y:S01]  /*0000*/  LDC R1, c[0x0][0x37c] ;  /* 0x0000df00ff017b82 */ /* 0x000fe20000000800 */
[----:B------:R-:W0:Y:S07]  /*0010*/  S2R R3, SR_TID.X ;  /* 0x0000000000037919 */ /* 0x000e2e0000002100 */
[----:B------:R-:W0:Y:S08]  /*0020*/  S2UR UR4, SR_CTAID.X ;  /* 0x00000000000479c3 */ /* 0x000e300000002500 */
[----:B------:R-:W0:Y:S02]  /*0030*/  LDC R0, c[0x0][0x360] ;  /* 0x0000d800ff007b82 */ /* 0x000e240000000800 */
[----:B0-----:R-:W-:-:S05]  /*0040*/  IMAD R0, R0, UR4, R3 ;  /* 0x0000000400007c24 */ /* 0x001fca000f8e0203 */
[----:B------:R-:W-:-:S13]  /*0050*/  ISETP.GT.AND P0, PT, R0, 0xa, PT ;  /* 0x0000000a0000780c */ /* 0x000fda0003f04270 */
[----:B------:R-:W-:Y:S05]  /*0060*/  @P0 EXIT ;  /* 0x000000000000094d */ /* 0x000fea0003800000 */
[----:B------:R-:W0:Y:S01]  /*0070*/  LDC.64 R6, c[0x0][0x398] ;  /* 0x0000e600ff067b82 */ /* 0x000e220000000a00 */
[----:B------:R-:W1:Y:S07]  /*0080*/  LDCU.64 UR6, c[0x0][0x358] ;  /* 0x00006b00ff0677ac */ /* 0x000e6e0008000a00 */
[----:B------:R-:W2:Y:S08]  /*0090*/  LDC.64 R4, c[0x0][0x390] ;  /* 0x0000e400ff047b82 */ /* 0x000eb00000000a00 */
[----:B------:R-:W3:Y:S01]  /*00a0*/  LDC.64 R2, c[0x0][0x388] ;  /* 0x0000e200ff027b82 */ /* 0x000ee20000000a00 */
[----:B0-----:R-:W-:-:S06]  /*00b0*/  IMAD.WIDE R6, R0, 0x8, R6 ;  /* 0x0000000800067825 */ /* 0x001fcc00078e0206 */
[----:B-1----:R-:W4:Y:S01]  /*00c0*/  LDG.E.64 R6, desc[UR6][R6.64] ;  /* 0x0000000606067981 */ /* 0x002f22000c1e1b00 */
[----:B--2---:R-:W-:-:S06]  /*00d0*/  IMAD.WIDE R4, R0, 0x8, R4 ;  /* 0x0000000800047825 */ /* 0x004fcc00078e0204 */
[----:B------:R-:W2:Y:S04]  /*00e0*/  LDG.E.64 R4, desc[UR6][R4.64] ;  /* 0x0000000604047981 */ /* 0x000ea8000c1e1b00 */
[----:B---3--:R0:W5:Y:S04]  /*00f0*/  LDG.E R18, desc[UR6][R2.64] ;  /* 0x0000000602127981 */ /* 0x008168000c1e1900 */
[----:B------:R0:W5:Y:S04]  /*0100*/  LDG.E R19, desc[UR6][R2.64+0x4] ;  /* 0x0000040602137981 */ /* 0x000168000c1e1900 */
[----:B------:R0:W5:Y:S04]  /*0110*/  LDG.E R26, desc[UR6][R2.64+0x8] ;  /* 0x00000806021a7981 */ /* 0x000168000c1e1900 */
[----:B------:R0:W5:Y:S01]  /*0120*/  LDG.E R25, desc[UR6][R2.64+0xc] ;  /* 0x00000c0602197981 */ /* 0x000162000c1e1900 */
[----:B------:R-:W-:Y:S01]  /*0130*/  HFMA2 R24, -RZ, RZ, 0, 0 ;  /* 0x00000000ff187431 */ /* 0x000fe200000001ff */
[----:B------:R-:W-:Y:S01]  /*0140*/  UMOV UR4, URZ ;  /* 0x000000ff00047c82 */ /* 0x000fe20008000000 */
[----:B----4-:R-:W-:-:S04]  /*0150*/  IADD3 R12, P0, PT, R6, 0x8, RZ ;  /* 0x00000008060c7810 */ /* 0x010fc80007f1e0ff */
[----:B------:R-:W-:Y:S02]  /*0160*/  IADD3.X R13, PT, PT, RZ, R7, RZ, P0, !PT ;  /* 0x00000007ff0d7210 */ /* 0x000fe400007fe4ff */
[----:B--2---:R-:W-:-:S04]  /*0170*/  IADD3 R10, P1, PT, R4, 0x8, RZ ;  /* 0x00000008040a7810 */ /* 0x004fc80007f3e0ff */
[----:B0-----:R-:W-:-:S09]  /*0180*/  IADD3.X R11, PT, PT, RZ, R5, RZ, P1, !PT ;  /* 0x00000005ff0b7210 */ /* 0x001fd20000ffe4ff */
.L_x_0:
[----:B------:R-:W2:Y:S04]  /*0190*/  LDG.E.64 R28, desc[UR6][R10.64+-0x8] ;  /* 0xfffff8060a1c7981 */ /* 0x000ea8000c1e1b00 */
[----:B------:R-:W3:Y:S04]  /*01a0*/  LDG.E.64 R16, desc[UR6][R10.64] ;  /* 0x000000060a107981 */ /* 0x000ee8000c1e1b00 */
[----:B------:R-:W4:Y:S04]  /*01b0*/  LDG.E.64 R14, desc[UR6][R12.64+-0x8] ;  /* 0xfffff8060c0e7981 */ /* 0x000f28000c1e1b00 */
[----:B------:R-:W4:Y:S04]  /*01c0*/  LDG.E.64 R4, desc[UR6][R12.64] ;  /* 0x000000060c047981 */ /* 0x000f28000c1e1b00 */
[----:B--2---:R-:W2:Y:S04]  /*01d0*/  LDG.E R20, desc[UR6][R28.64] ;  /* 0x000000061c147981 */ /* 0x004ea8000c1e1900 */
[----:B------:R0:W2:Y:S04]  /*01e0*/  LDG.E R2, desc[UR6][R28.64+0x4] ;  /* 0x000004061c027981 */ /* 0x0000a8000c1e1900 */
[----:B---3--:R-:W3:Y:S04]  /*01f0*/  LDG.E R7, desc[UR6][R16.64] ;  /* 0x0000000610077981 */ /* 0x008ee8000c1e1900 */
[----:B------:R-:W3:Y:S04]  /*0200*/  LDG.E R9, desc[UR6][R16.64+0x4] ;  /* 0x0000040610097981 */ /* 0x000ee8000c1e1900 */
[----:B----4-:R-:W4:Y:S04]  /*0210*/  LDG.E R21, desc[UR6][R14.64+0x4] ;  /* 0x000004060e157981 */ /* 0x010f28000c1e1900 */
[----:B------:R-:W3:Y:S04]  /*0220*/  LDG.E R23, desc[UR6][R14.64] ;  /* 0x000000060e177981 */ /* 0x000ee8000c1e1900 */
[----:B------:R-:W3:Y:S04]  /*0230*/  LDG.E R8, desc[UR6][R4.64+0x4] ;  /* 0x0000040604087981 */ /* 0x000ee8000c1e1900 */
[----:B------:R1:W3:Y:S01]  /*0240*/  LDG.E R6, desc[UR6][R4.64] ;  /* 0x0000000604067981 */ /* 0x0002e2000c1e1900 */
[--C-:B-----5:R-:W-:Y:S01]  /*0250*/  FFMA R3, R19, 1.3999999761581420898, R18.reuse ;  /* 0x3fb3333313037823 */ /* 0x120fe20000000012 */
[C---:B------:R-:W-:Y:S01]  /*0260*/  FADD R22, -R26.reuse, R18 ;  /* 0x000000121a167221 */ /* 0x040fe20000000100 */
[----:B------:R-:W-:Y:S01]  /*0270*/  FADD R27, -R25, R19 ;  /* 0x00000013191b7221 */ /* 0x000fe20000000100 */
[----:B------:R-:W-:Y:S01]  /*0280*/  UMOV UR8, 0x9999999a ;  /* 0x9999999a00087882 */ /* 0x000fe20000000000 */
[----:B------:R-:W-:Y:S01]  /*0290*/  UMOV UR9, 0x3fb99999 ;  /* 0x3fb9999900097882 */ /* 0x000fe20000000000 */
[----:B------:R-:W-:Y:S01]  /*02a0*/  FADD R22, R3, R22 ;  /* 0x0000001603167221 */ /* 0x000fe20000000000 */
[--C-:B------:R-:W-:Y:S01]  /*02b0*/  FFMA R3, R19, 0.10000000149011611938, R18.reuse ;  /* 0x3dcccccd13037823 */ /* 0x100fe20000000012 */
[----:B------:R-:W-:Y:S01]  /*02c0*/  FADD R18, R26, -R18 ;  /* 0x800000121a127221 */ /* 0x000fe20000000000 */
[----:B------:R-:W-:Y:S01]  /*02d0*/  UIADD3 UR4, UPT, UPT, UR4, 0x2, URZ ;  /* 0x0000000204047890 */ /* 0x000fe2000fffe0ff */
[----:B------:R-:W-:Y:S01]  /*02e0*/  FFMA R27, R27, 1.3999999761581420898, R22 ;  /* 0x3fb333331b1b7823 */ /* 0x000fe20000000016 */
[----:B0-----:R-:W-:Y:S01]  /*02f0*/  FADD R28, R3, -1 ;  /* 0xbf800000031c7421 */ /* 0x001fe20000000000 */
[----:B-1----:R-:W-:Y:S01]  /*0300*/  FFMA R4, R25, 0.10000000149011611938, R26 ;  /* 0x3dcccccd19047823 */ /* 0x002fe2000000001a */
[----:B------:R-:W-:Y:S01]  /*0310*/  UISETP.NE.AND UP0, UPT, UR4, 0x28, UPT ;  /* 0x000000280400788c */ /* 0x000fe2000bf05270 */
[----:B------:R-:W-:Y:S01]  /*0320*/  IADD3 R12, P0, PT, R12, 0x10, RZ ;  /* 0x000000100c0c7810 */ /* 0x000fe20007f1e0ff */
[----:B------:R-:W-:Y:S01]  /*0330*/  FMUL R16, R28, R28 ;  /* 0x0000001c1c107220 */ /* 0x000fe20000400000 */
[----:B------:R-:W-:Y:S01]  /*0340*/  FADD R15, R4, -3 ;  /* 0xc0400000040f7421 */ /* 0x000fe20000000000 */
[----:B------:R-:W-:-:S02]  /*0350*/  IADD3 R10, P1, PT, R10, 0x10, RZ ;  /* 0x000000100a0a7810 */ /* 0x000fc40007f3e0ff */
[----:B------:R-:W-:Y:S02]  /*0360*/  IADD3.X R13, PT, PT, RZ, R13, RZ, P0, !PT ;  /* 0x0000000dff0d7210 */ /* 0x000fe400007fe4ff */
[----:B------:R-:W-:Y:S01]  /*0370*/  F2F.F64.F32 R16, R16 ;  /* 0x0000001000107310 */ /* 0x000fe20000201800 */
[----:B------:R-:W-:Y:S01]  /*0380*/  IADD3.X R11, PT, PT, RZ, R11, RZ, P1, !PT ;  /* 0x0000000bff0b7210 */ /* 0x000fe20000ffe4ff */
[----:B--2---:R-:W-:Y:S01]  /*0390*/  FADD R22, R27, -R20 ;  /* 0x800000141b167221 */ /* 0x004fe20000000000 */
[----:B------:R-:W-:-:S03]  /*03a0*/  FMUL R27, R15, R15 ;  /* 0x0000000f0f1b7220 */ /* 0x000fc60000400000 */
[--C-:B------:R-:W-:Y:S01]  /*03b0*/  FFMA R22, R22, -0.10000000149011611938, R19.reuse ;  /* 0xbdcccccd16167823 */ /* 0x100fe20000000013 */
[----:B------:R-:W-:-:S03]  /*03c0*/  FADD R19, R25, -R19 ;  /* 0x8000001319137221 */ /* 0x000fc60000000000 */
[----:B------:R-:W-:Y:S01]  /*03d0*/  FMUL R26, R22, R22 ;  /* 0x00000016161a7220 */ /* 0x000fe20000400000 */
[----:B------:R-:W-:-:S03]  /*03e0*/  FFMA R5, R19, 1.3999999761581420898, R18 ;  /* 0x3fb3333313057823 */ /* 0x000fc60000000012 */
[----:B------:R0:W1:Y:S01]  /*03f0*/  F2F.F64.F32 R18, R26 ;  /* 0x0000001a00127310 */ /* 0x0000620000201800 */
[----:B------:R-:W-:Y:S01]  /*0400*/  FADD R14, R5, -R2 ;  /* 0x80000002050e7221 */ /* 0x000fe20000000000 */
[----:B----4-:R-:W-:-:S03]  /*0410*/  FMUL R21, R2, R21 ;  /* 0x0000001502157220 */ /* 0x010fc60000400000 */
[----:B------:R-:W-:-:S03]  /*0420*/  FFMA R5, R14, -0.10000000149011611938, R25 ;  /* 0xbdcccccd0e057823 */ /* 0x000fc60000000019 */
[----:B------:R-:W2:Y:S01]  /*0430*/  F2F.F64.F32 R14, R27 ;  /* 0x0000001b000e7310 */ /* 0x000ea20000201800 */
[C---:B------:R-:W-:Y:S01]  /*0440*/  FMUL R28, R5.reuse, R5 ;  /* 0x00000005051c7220 */ /* 0x040fe20000400000 */
[----:B0-----:R-:W-:Y:S01]  /*0450*/  FFMA R26, R5, 0.10000000149011611938, R4 ;  /* 0x3dcccccd051a7823 */ /* 0x001fe20000000004 */
[----:B---3--:R-:W-:Y:S01]  /*0460*/  FFMA R20, R20, R23, R21 ;  /* 0x0000001714147223 */ /* 0x008fe20000000015 */
[----:B------:R-:W-:Y:S01]  /*0470*/  FMUL R8, R9, R8 ;  /* 0x0000000809087220 */ /* 0x000fe20000400000 */
[----:B-1----:R-:W-:-:S03]  /*0480*/  DFMA R16, R18, UR8, R16 ;  /* 0x0000000812107c2b */ /* 0x002fc60008000010 */
[----:B------:R-:W-:Y:S05]  /*0490*/  F2F.F64.F32 R24, R24 ;  /* 0x0000001800187310 */ /* 0x000fea0000201800 */
[----:B--2---:R-:W-:-:S03]  /*04a0*/  DADD R14, R16, R14 ;  /* 0x00000000100e7229 */ /* 0x004fc6000000000e */
[----:B------:R-:W0:Y:S05]  /*04b0*/  F2F.F64.F32 R18, R28 ;  /* 0x0000001c00127310 */ /* 0x000e2a0000201800 */
[----:B0-----:R-:W-:Y:S01]  /*04c0*/  DFMA R14, R18, UR8, R14 ;  /* 0x00000008120e7c2b */ /* 0x001fe2000800000e */
[----:B------:R-:W-:Y:S01]  /*04d0*/  FADD R19, R3, -R4 ;  /* 0x8000000403137221 */ /* 0x000fe20000000000 */
[----:B------:R-:W-:-:S04]  /*04e0*/  FFMA R18, R22, 1.3999999761581420898, R3 ;  /* 0x3fb3333316127823 */ /* 0x000fc80000000003 */
[----:B------:R-:W-:Y:S02]  /*04f0*/  FADD R19, R18, R19 ;  /* 0x0000001312137221 */ /* 0x000fe40000000000 */
[----:B------:R-:W-:Y:S01]  /*0500*/  DADD R16, R14, R24 ;  /* 0x000000000e107229 */ /* 0x000fe20000000018 */
[C---:B------:R-:W-:Y:S01]  /*0510*/  FFMA R18, R22.reuse, 0.10000000149011611938, R3 ;  /* 0x3dcccccd16127823 */ /* 0x040fe20000000003 */
[----:B------:R-:W-:Y:S01]  /*0520*/  FADD R14, R22, -R5 ;  /* 0x80000005160e7221 */ /* 0x000fe20000000000 */
[----:B------:R-:W-:Y:S02]  /*0530*/  FADD R3, -R3, R4 ;  /* 0x0000000403037221 */ /* 0x000fe40000000100 */
[----:B------:R-:W-:Y:S01]  /*0540*/  FADD R15, R18, -1 ;  /* 0xbf800000120f7421 */ /* 0x000fe20000000000 */
[----:B------:R-:W-:Y:S01]  /*0550*/  FFMA R14, R14, 1.3999999761581420898, R19 ;  /* 0x3fb333330e0e7823 */ /* 0x000fe20000000013 */
[----:B------:R-:W0:Y:S02]  /*0560*/  F2F.F32.F64 R27, R16 ;  /* 0x00000010001b7310 */ /* 0x000e240000301000 */
[----:B------:R-:W-:Y:S01]  /*0570*/  FMUL R15, R15, R15 ;  /* 0x0000000f0f0f7220 */ /* 0x000fe20000400000 */
[----:B------:R-:W-:Y:S01]  /*0580*/  FADD R19, R14, -R7 ;  /* 0x800000070e137221 */ /* 0x000fe20000000000 */
[----:B------:R-:W-:-:S03]  /*0590*/  FFMA R7, R7, R6, R8 ;  /* 0x0000000607077223 */ /* 0x000fc60000000008 */
[----:B------:R-:W-:Y:S01]  /*05a0*/  FFMA R19, R19, -0.10000000149011611938, R22 ;  /* 0xbdcccccd13137823 */ /* 0x000fe20000000016 */
[----:B------:R-:W-:Y:S01]  /*05b0*/  FADD R22, -R22, R5 ;  /* 0x0000000516167221 */ /* 0x000fe20000000100 */
[----:B------:R-:W-:Y:S02]  /*05c0*/  F2F.F64.F32 R14, R15 ;  /* 0x0000000f000e7310 */ /* 0x000fe40000201800 */
[----:B------:R-:W-:Y:S01]  /*05d0*/  FMUL R24, R19, R19 ;  /* 0x0000001313187220 */ /* 0x000fe20000400000 */
[----:B------:R-:W-:Y:S01]  /*05e0*/  FFMA R22, R22, 1.3999999761581420898, R3 ;  /* 0x3fb3333316167823 */ /* 0x000fe20000000003 */
[----:B------:R-:W-:Y:S01]  /*05f0*/  FADD R3, R26, -3 ;  /* 0xc04000001a037421 */ /* 0x000fe20000000000 */
[----:B0-----:R-:W-:Y:S02]  /*0600*/  FADD R20, R27, R20 ;  /* 0x000000141b147221 */ /* 0x001fe40000000000 */
[----:B------:R-:W-:Y:S01]  /*0610*/  FADD R22, R22, -R9 ;  /* 0x8000000916167221 */ /* 0x000fe20000000000 */
[----:B------:R-:W0:Y:S01]  /*0620*/  F2F.F64.F32 R16, R24 ;  /* 0x0000001800107310 */ /* 0x000e220000201800 */
[----:B------:R-:W-:-:S02]  /*0630*/  FMUL R28, R3, R3 ;  /* 0x00000003031c7220 */ /* 0x000fc40000400000 */
[----:B------:R-:W-:-:S04]  /*0640*/  FFMA R25, R22, -0.10000000149011611938, R5 ;  /* 0xbdcccccd16197823 */ /* 0x000fc80000000005 */
[----:B------:R-:W-:Y:S01]  /*0650*/  FMUL R22, R25, R25 ;  /* 0x0000001919167220 */ /* 0x000fe20000400000 */
[----:B------:R-:W1:Y:S01]  /*0660*/  F2F.F64.F32 R4, R28 ;  /* 0x0000001c00047310 */ /* 0x000e620000201800 */
[----:B0-----:R-:W-:-:S07]  /*0670*/  DFMA R14, R16, UR8, R14 ;  /* 0x00000008100e7c2b */ /* 0x001fce000800000e */
[----:B------:R-:W0:Y:S01]  /*0680*/  F2F.F64.F32 R2, R22 ;  /* 0x0000001600027310 */ /* 0x000e220000201800 */
[----:B-1----:R-:W-:-:S07]  /*0690*/  DADD R14, R14, R4 ;  /* 0x000000000e0e7229 */ /* 0x002fce0000000004 */
[----:B------:R-:W1:Y:S01]  /*06a0*/  F2F.F64.F32 R4, R20 ;  /* 0x0000001400047310 */ /* 0x000e620000201800 */
[----:B0-----:R-:W-:-:S08]  /*06b0*/  DFMA R2, R2, UR8, R14 ;  /* 0x0000000802027c2b */ /* 0x001fd0000800000e */
[----:B-1----:R-:W-:-:S10]  /*06c0*/  DADD R2, R2, R4 ;  /* 0x0000000002027229 */ /* 0x002fd40000000004 */
[----:B------:R-:W0:Y:S02]  /*06d0*/  F2F.F32.F64 R2, R2 ;  /* 0x0000000200027310 */ /* 0x000e240000301000 */
[----:B0-----:R-:W-:Y:S01]  /*06e0*/  FADD R24, R2, R7 ;  /* 0x0000000702187221 */ /* 0x001fe20000000000 */
[----:B------:R-:W-:Y:S06]  /*06f0*/  BRA.U UP0, `(.L_x_0) ;  /* 0xfffffff900a47547 */ /* 0x000fec000b83ffff */
[----:B------:R-:W0:Y:S02]  /*0700*/  LDC.64 R2, c[0x0][0x380] ;  /* 0x0000e000ff027b82 */ /* 0x000e240000000a00 */
[----:B0-----:R-:W-:-:S05]  /*0710*/  IMAD.WIDE R2, R0, 0x4, R2 ;  /* 0x0000000400027825 */ /* 0x001fca00078e0202 */
[----:B------:R-:W-:Y:S01]  /*0720*/  STG.E desc[UR6][R2.64], R24 ;  /* 0x0000001802007986 */ /* 0x000fe2000c101906 */
[----:B------:R-:W-:Y:S05]  /*0730*/  EXIT ;  /* 0x000000000000794d */ /* 0x000fea0003800000 */
.L_x_1:
[----:B------:R-:W-:-:S00]  /*0740*/  BRA `(.L_x_1) ;  /* 0xfffffffc00fc7947 */ /* 0x000fc0000383ffff */
[----:B------:R-:W-:-:S00]  /*0750*/  NOP ;  /* 0x0000000000007918 */ /* 0x000fc00000000000 */
        /* <DEDUP_REMOVED lines=10> */
.L_x_2:


//--------------------- .nv.shared.reserved.0     --------------------------
	.section	.nv.shared.reserved.0,"aw",@nobits
	.weak		__nv_reservedSMEM_offset_0_alias
	.size		__nv_reservedSMEM_offset_0_alias, 0, 64
	.other		__nv_reservedSMEM_offset_0_alias,@"STO_CUDA_RESERVED_SHARED STV_DEFAULT"
__nv_reservedSMEM_offset_0_alias:
	.zero		0
	.zero		64


//--------------------- .nv.constant0._Z25evaluate_control_sequencePfS_PPS_S1_ --------------------------
	.section	.nv.constant0._Z25evaluate_control_sequencePfS_PPS_S1_,"a",@progbits
	.sectionflags	@""
	.align	4
.nv.constant0._Z25evaluate_control_sequencePfS_PPS_S1_:
	.zero		928


//--------------------- SYMBOLS --------------------------

	.type		.nv.reservedSmem.offset0,@object
	.size		.nv.reservedSmem.offset0,0x4
